	.headerflags	@"EF_CUDA_TEXMODE_UNIFIED EF_CUDA_64BIT_ADDRESS EF_CUDA_ACCELERATORS EF_CUDA_SM90 EF_CUDA_VIRTUAL_SM(EF_CUDA_SM90)"
	.elftype	@"ET_EXEC"


//--------------------- .nv.info                  --------------------------
	.section	.nv.info,"",@"SHT_CUDA_INFO"
	.align	4


	//----- nvinfo : EIATTR_REGCOUNT
	.align		4
        /*0000*/ 	.byte	0x04, 0x2f
        /*0002*/ 	.short	(.L_3 - .L_2)
	.align		4
.L_2:
        /*0004*/ 	.word	index@(triton_poi_fused__native_batch_norm_legit_no_training_relu_10)
        /*0008*/ 	.word	0x00000012


	//----- nvinfo : EIATTR_MIN_STACK_SIZE
	.align		4
.L_3:
        /*000c*/ 	.byte	0x04, 0x12
        /*000e*/ 	.short	(.L_5 - .L_4)
	.align		4
.L_4:
        /*0010*/ 	.word	index@(triton_poi_fused__native_batch_norm_legit_no_training_relu_10)
        /*0014*/ 	.word	0x00000000


	//----- nvinfo : EIATTR_FRAME_SIZE
	.align		4
.L_5:
        /*0018*/ 	.byte	0x04, 0x11
        /*001a*/ 	.short	(.L_7 - .L_6)
	.align		4
.L_6:
        /*001c*/ 	.word	index@(triton_poi_fused__native_batch_norm_legit_no_training_relu_10)
        /*0020*/ 	.word	0x00000000


	//----- nvinfo : EIATTR_MIN_STACK_SIZE
	.align		4
.L_7:
        /*0024*/ 	.byte	0x04, 0x12
        /*0026*/ 	.short	(.L_9 - .L_8)
	.align		4
.L_8:
        /*0028*/ 	.word	index@(triton_poi_fused__native_batch_norm_legit_no_training_relu_10)
        /*002c*/ 	.word	0x00000000
.L_9:


//--------------------- .nv.info.triton_poi_fused__native_batch_norm_legit_no_training_relu_10 --------------------------
	.section	.nv.info.triton_poi_fused__native_batch_norm_legit_no_training_relu_10,"",@"SHT_CUDA_INFO"
	.sectionflags	@""
	.align	4


	//----- nvinfo : EIATTR_CUDA_API_VERSION
	.align		4
        /*0000*/ 	.byte	0x04, 0x37
        /*0002*/ 	.short	(.L_11 - .L_10)
.L_10:
        /*0004*/ 	.word	0x0000007c


	//----- nvinfo : EIATTR_KPARAM_INFO
	.align		4
.L_11:
        /*0008*/ 	.byte	0x04, 0x17
        /*000a*/ 	.short	(.L_13 - .L_12)
.L_12:
        /*000c*/ 	.word	0x00000000
        /*0010*/ 	.short	0x0006
        /*0012*/ 	.short	0x0030
        /*0014*/ 	.byte	0x00, 0xf0, 0x11, 0x00


	//----- nvinfo : EIATTR_KPARAM_INFO
	.align		4
.L_13:
        /*0018*/ 	.byte	0x04, 0x17
        /*001a*/ 	.short	(.L_15 - .L_14)
.L_14:
        /*001c*/ 	.word	0x00000000
        /*0020*/ 	.short	0x0005
        /*0022*/ 	.short	0x0028
        /*0024*/ 	.byte	0x00, 0xf4, 0x21, 0x00


	//----- nvinfo : EIATTR_KPARAM_INFO
	.align		4
.L_15:
        /*0028*/ 	.byte	0x04, 0x17
        /*002a*/ 	.short	(.L_17 - .L_16)
.L_16:
        /*002c*/ 	.word	0x00000000
        /*0030*/ 	.short	0x0004
        /*0032*/ 	.short	0x0020
        /*0034*/ 	.byte	0x00, 0xf4, 0x21, 0x00


	//----- nvinfo : EIATTR_KPARAM_INFO
	.align		4
.L_17:
        /*0038*/ 	.byte	0x04, 0x17
        /*003a*/ 	.short	(.L_19 - .L_18)
.L_18:
        /*003c*/ 	.word	0x00000000
        /*0040*/ 	.short	0x0003
        /*0042*/ 	.short	0x0018
        /*0044*/ 	.byte	0x00, 0xf4, 0x21, 0x00


	//----- nvinfo : EIATTR_KPARAM_INFO
	.align		4
.L_19:
        /*0048*/ 	.byte	0x04, 0x17
        /*004a*/ 	.short	(.L_21 - .L_20)
.L_20:
        /*004c*/ 	.word	0x00000000
        /*0050*/ 	.short	0x0002
        /*0052*/ 	.short	0x0010
        /*0054*/ 	.byte	0x00, 0xf4, 0x21, 0x00


	//----- nvinfo : EIATTR_KPARAM_INFO
	.align		4
.L_21:
        /*0058*/ 	.byte	0x04, 0x17
        /*005a*/ 	.short	(.L_23 - .L_22)
.L_22:
        /*005c*/ 	.word	0x00000000
        /*0060*/ 	.short	0x0001
        /*0062*/ 	.short	0x0008
        /*0064*/ 	.byte	0x00, 0xf4, 0x21, 0x00


	//----- nvinfo : EIATTR_KPARAM_INFO
	.align		4
.L_23:
        /*0068*/ 	.byte	0x04, 0x17
        /*006a*/ 	.short	(.L_25 - .L_24)
.L_24:
        /*006c*/ 	.word	0x00000000
        /*0070*/ 	.short	0x0000
        /*0072*/ 	.short	0x0000
        /*0074*/ 	.byte	0x00, 0xf4, 0x21, 0x00


	//----- nvinfo : EIATTR_SPARSE_MMA_MASK
	.align		4
.L_25:
        /*0078*/ 	.byte	0x03, 0x50
        /*007a*/ 	.short	0x0000


	//----- nvinfo : EIATTR_MAXREG_COUNT
	.align		4
        /*007c*/ 	.byte	0x03, 0x1b
        /*007e*/ 	.short	0x00ff


	//----- nvinfo : EIATTR_EXIT_INSTR_OFFSETS
	.align		4
        /*0080*/ 	.byte	0x04, 0x1c
        /*0082*/ 	.short	(.L_27 - .L_26)


	//   ....[0]....
.L_26:
        /*0084*/ 	.word	0x00000320


	//   ....[1]....
        /*0088*/ 	.word	0x00000340


	//----- nvinfo : EIATTR_REQNTID
	.align		4
.L_27:
        /*008c*/ 	.byte	0x04, 0x10
        /*008e*/ 	.short	(.L_29 - .L_28)
.L_28:
        /*0090*/ 	.word	0x00000080
        /*0094*/ 	.word	0x00000001
        /*0098*/ 	.word	0x00000001


	//----- nvinfo : EIATTR_CBANK_PARAM_SIZE
	.align		4
.L_29:
        /*009c*/ 	.byte	0x03, 0x19
        /*009e*/ 	.short	0x0034


	//----- nvinfo : EIATTR_PARAM_CBANK
	.align		4
        /*00a0*/ 	.byte	0x04, 0x0a
        /*00a2*/ 	.short	(.L_31 - .L_30)
	.align		4
.L_30:
        /*00a4*/ 	.word	index@(.nv.constant0.triton_poi_fused__native_batch_norm_legit_no_training_relu_10)
        /*00a8*/ 	.short	0x0210
        /*00aa*/ 	.short	0x0034


	//----- nvinfo : EIATTR_SW_WAR
	.align		4
.L_31:
        /*00ac*/ 	.byte	0x04, 0x36
        /*00ae*/ 	.short	(.L_33 - .L_32)
.L_32:
        /*00b0*/ 	.word	0x00000008
.L_33:


//--------------------- .nv.callgraph             --------------------------
	.section	.nv.callgraph,"",@"SHT_CUDA_CALLGRAPH"
	.align	4
	.sectionentsize	8
	.align		4
        /*0000*/ 	.word	0x00000000
	.align		4
        /*0004*/ 	.word	0xffffffff
	.align		4
        /*0008*/ 	.word	0x00000000
	.align		4
        /*000c*/ 	.word	0xfffffffe
	.align		4
        /*0010*/ 	.word	0x00000000
	.align		4
        /*0014*/ 	.word	0xfffffffd
	.align		4
        /*0018*/ 	.word	0x00000000
	.align		4
        /*001c*/ 	.word	0xfffffffc


//--------------------- .nv.constant4             --------------------------
	.section	.nv.constant4,"a",@progbits
	.align	8
	.align		8
.nv.constant4:
        /*0000*/ 	.dword	_$_str
	.align		8
        /*0008*/ 	.dword	_$_str_$_2


//--------------------- .text.triton_poi_fused__native_batch_norm_legit_no_training_relu_10 --------------------------
	.section	.text.triton_poi_fused__native_batch_norm_legit_no_training_relu_10,"ax",@progbits
	.align	128
        .global         triton_poi_fused__native_batch_norm_legit_no_training_relu_10
        .type           triton_poi_fused__native_batch_norm_legit_no_training_relu_10,@function
        .size           triton_poi_fused__native_batch_norm_legit_no_training_relu_10,(.L_x_1 - triton_poi_fused__native_batch_norm_legit_no_training_relu_10)
        .other          triton_poi_fused__native_batch_norm_legit_no_training_relu_10,@"STO_CUDA_ENTRY STV_DEFAULT"
triton_poi_fused__native_batch_norm_legit_no_training_relu_10:
.text.triton_poi_fused__native_batch_norm_legit_no_training_relu_10:
[----:B------:R-:W0:Y:S01]  /*0000*/  LDC R1, c[0x0][0x28] ;  /* 0x00000a00ff017b82 */ /* 0x000e220000000800 */
[----:B------:R-:W1:Y:S07]  /*0010*/  S2R R0, SR_TID.X ;  /* 0x0000000000007919 */ /* 0x000e6e0000002100 */
[----:B------:R-:W2:Y:S01]  /*0020*/  LDC.64 R8, c[0x0][0x220] ;  /* 0x00008800ff087b82 */ /* 0x000ea20000000a00 */
[----:B------:R-:W-:Y:S01]  /*0030*/  HFMA2.MMA R14, -RZ, RZ, 0, 0 ;  /* 0x00000000ff0e7435 */ /* 0x000fe200000001ff */
[----:B------:R-:W-:Y:S01]  /*0040*/  ULDC.64 UR4, c[0x0][0x208] ;  /* 0x0000820000047ab9 */ /* 0x000fe20000000a00 */
[----:B------:R-:W3:Y:S05]  /*0050*/  S2R R3, SR_CTAID.X ;  /* 0x0000000000037919 */ /* 0x000eea0000002500 */
[----:B------:R-:W4:Y:S08]  /*0060*/  LDC.64 R4, c[0x0][0x210] ;  /* 0x00008400ff047b82 */ /* 0x000f300000000a00 */
[----:B------:R-:W5:Y:S08]  /*0070*/  LDC.64 R6, c[0x0][0x218] ;  /* 0x00008600ff067b82 */ /* 0x000f700000000a00 */
[----:B------:R-:W5:Y:S01]  /*0080*/  LDC.64 R10, c[0x0][0x228] ;  /* 0x00008a00ff0a7b82 */ /* 0x000f620000000a00 */
[----:B-1----:R-:W-:-:S07]  /*0090*/  LOP3.LUT R0, R0, 0x7f, RZ, 0xc0, !PT ;  /* 0x0000007f00007812 */ /* 0x002fce00078ec0ff */
[----:B------:R-:W1:Y:S01]  /*00a0*/  LDC.64 R12, c[0x0][0x230] ;  /* 0x00008c00ff0c7b82 */ /* 0x000e620000000a00 */
[----:B---3--:R-:W-:Y:S01]  /*00b0*/  SHF.R.S32.HI R2, RZ, 0x18, R3 ;  /* 0x00000018ff027819 */ /* 0x008fe20000011403 */
[----:B------:R-:W-:-:S03]  /*00c0*/  IMAD R0, R3, 0x80, R0 ;  /* 0x0000008003007824 */ /* 0x000fc600078e0200 */
[----:B------:R-:W-:Y:S02]  /*00d0*/  SGXT R3, R2, 0x1 ;  /* 0x000000010203781a */ /* 0x000fe40000000200 */
[----:B------:R-:W-:Y:S02]  /*00e0*/  ISETP.GE.AND P0, PT, R0, 0x400, PT ;  /* 0x000004000000780c */ /* 0x000fe40003f06270 */
[----:B------:R-:W-:-:S04]  /*00f0*/  LEA.HI R3, R3, R0, RZ, 0x4 ;  /* 0x0000000003037211 */ /* 0x000fc800078f20ff */
[----:B------:R-:W-:-:S04]  /*0100*/  SHF.R.S32.HI R3, RZ, 0x4, R3 ;  /* 0x00000004ff037819 */ /* 0x000fc80000011403 */
[----:B------:R-:W-:-:S04]  /*0110*/  LEA.HI R2, R3, R3, RZ, 0x4 ;  /* 0x0000000303027211 */ /* 0x000fc800078f20ff */
[----:B------:R-:W-:-:S05]  /*0120*/  LOP3.LUT R2, R2, 0xfffffff0, RZ, 0xc0, !PT ;  /* 0xfffffff002027812 */ /* 0x000fca00078ec0ff */
[----:B------:R-:W-:-:S04]  /*0130*/  IMAD.IADD R15, R3, 0x1, -R2 ;  /* 0x00000001030f7824 */ /* 0x000fc800078e0a02 */
[----:B--2---:R-:W-:-:S05]  /*0140*/  IMAD.WIDE R8, R15, 0x4, R8 ;  /* 0x000000040f087825 */ /* 0x004fca00078e0208 */
[----:B------:R2:W3:Y:S01]  /*0150*/  @!P0 LDG.E.EL R14, desc[UR4][R8.64] ;  /* 0x00000004080e8981 */ /* 0x0004e2000c2e1900 */
[----:B------:R-:W-:Y:S01]  /*0160*/  CS2R R2, SRZ ;  /* 0x0000000000027805 */ /* 0x000fe2000001ff00 */
[----:B----4-:R-:W-:-:S04]  /*0170*/  IMAD.WIDE R4, R0, 0x4, R4 ;  /* 0x0000000400047825 */ /* 0x010fc800078e0204 */
[C---:B-----5:R-:W-:Y:S01]  /*0180*/  IMAD.WIDE R6, R15.reuse, 0x4, R6 ;  /* 0x000000040f067825 */ /* 0x060fe200078e0206 */
[----:B------:R4:W5:Y:S03]  /*0190*/  @!P0 LDG.E R2, desc[UR4][R4.64] ;  /* 0x0000000404028981 */ /* 0x000966000c1e1900 */
[C---:B0-2---:R-:W-:Y:S01]  /*01a0*/  IMAD.WIDE R8, R15.reuse, 0x4, R10 ;  /* 0x000000040f087825 */ /* 0x045fe200078e020a */
[----:B------:R0:W5:Y:S03]  /*01b0*/  @!P0 LDG.E.EL R3, desc[UR4][R6.64] ;  /* 0x0000000406038981 */ /* 0x000166000c2e1900 */
[----:B-1----:R-:W-:Y:S01]  /*01c0*/  IMAD.WIDE R10, R15, 0x4, R12 ;  /* 0x000000040f0a7825 */ /* 0x002fe200078e020c */
[----:B------:R-:W-:Y:S01]  /*01d0*/  CS2R R12, SRZ ;  /* 0x00000000000c7805 */ /* 0x000fe2000001ff00 */
[----:B----4-:R-:W1:Y:S05]  /*01e0*/  LDC.64 R4, c[0x0][0x238] ;  /* 0x00008e00ff047b82 */ /* 0x010e6a0000000a00 */
[----:B------:R-:W2:Y:S04]  /*01f0*/  @!P0 LDG.E.EL R12, desc[UR4][R8.64] ;  /* 0x00000004080c8981 */ /* 0x000ea8000c2e1900 */
[----:B------:R-:W2:Y:S01]  /*0200*/  @!P0 LDG.E.EL R13, desc[UR4][R10.64] ;  /* 0x000000040a0d8981 */ /* 0x000ea2000c2e1900 */
[----:B0-----:R-:W-:Y:S01]  /*0210*/  MOV R6, 0x3e800000 ;  /* 0x3e80000000067802 */ /* 0x001fe20000000f00 */
[----:B---3--:R-:W-:-:S04]  /*0220*/  FADD R14, R14, 9.9999997473787516356e-06 ;  /* 0x3727c5ac0e0e7421 */ /* 0x008fc80000000000 */
[----:B------:R-:W0:Y:S01]  /*0230*/  MUFU.SQRT R15, R14 ;  /* 0x0000000e000f7308 */ /* 0x000e220000002000 */
[----:B-----5:R-:W-:Y:S01]  /*0240*/  FADD R2, -R3, R2 ;  /* 0x0000000203027221 */ /* 0x020fe20000000100 */
[C---:B0-----:R-:W-:Y:S02]  /*0250*/  FSETP.GT.AND P1, PT, R15.reuse, 8.50705917302346158658e+37, PT ;  /* 0x7e8000000f00780b */ /* 0x041fe40003f24000 */
[----:B------:R-:W-:Y:S02]  /*0260*/  FSETP.GEU.AND P2, PT, R15, 1.175494350822287508e-38, PT ;  /* 0x008000000f00780b */ /* 0x000fe40003f4e000 */
[----:B------:R-:W-:-:S09]  /*0270*/  FSEL R6, R6, 1, P1 ;  /* 0x3f80000006067808 */ /* 0x000fd20000800000 */
[----:B------:R-:W-:Y:S02]  /*0280*/  @P1 FMUL R15, R15, 0.25 ;  /* 0x3e8000000f0f1820 */ /* 0x000fe40000400000 */
[----:B------:R-:W-:Y:S02]  /*0290*/  @!P2 FMUL R6, R6, 16777216 ;  /* 0x4b8000000606a820 */ /* 0x000fe40000400000 */
[----:B------:R-:W-:-:S06]  /*02a0*/  @!P2 FMUL R15, R15, 16777216 ;  /* 0x4b8000000f0fa820 */ /* 0x000fcc0000400000 */
[----:B------:R-:W0:Y:S02]  /*02b0*/  MUFU.RCP R15, R15 ;  /* 0x0000000f000f7308 */ /* 0x000e240000001000 */
[----:B0-----:R-:W-:-:S04]  /*02c0*/  FMUL R3, R15, R6 ;  /* 0x000000060f037220 */ /* 0x001fc80000400000 */
[----:B------:R-:W-:-:S04]  /*02d0*/  FMUL R2, R2, R3 ;  /* 0x0000000302027220 */ /* 0x000fc80000400000 */
[----:B--2---:R-:W-:Y:S01]  /*02e0*/  FFMA R12, R2, R12, R13 ;  /* 0x0000000c020c7223 */ /* 0x004fe2000000000d */
[----:B-1----:R-:W-:-:S04]  /*02f0*/  IMAD.WIDE R2, R0, 0x4, R4 ;  /* 0x0000000400027825 */ /* 0x002fc800078e0204 */
[----:B------:R-:W-:-:S04]  /*0300*/  FSETP.GEU.AND P1, PT, R12, RZ, PT ;  /* 0x000000ff0c00720b */ /* 0x000fc80003f2e000 */
[----:B------:R-:W-:Y:S01]  /*0310*/  FSEL R5, R12, RZ, P1 ;  /* 0x000000ff0c057208 */ /* 0x000fe20000800000 */
[----:B------:R-:W-:Y:S08]  /*0320*/  @P0 EXIT ;  /* 0x000000000000094d */ /* 0x000ff00003800000 */
[----:B------:R-:W-:Y:S01]  /*0330*/  STG.E desc[UR4][R2.64], R5 ;  /* 0x0000000502007986 */ /* 0x000fe2000c101904 */
[----:B------:R-:W-:Y:S05]  /*0340*/  EXIT ;  /* 0x000000000000794d */ /* 0x000fea0003800000 */
.L_x_0:
[----:B------:R-:W-:-:S00]  /*0350*/  BRA `(.L_x_0) ;  /* 0xfffffffc00fc7947 */ /* 0x000fc0000383ffff */
[----:B------:R-:W-:-:S00]  /*0360*/  NOP ;  /* 0x0000000000007918 */ /* 0x000fc00000000000 */
        /* <DEDUP_REMOVED lines=9> */
.L_x_1:


//--------------------- .nv.global.init           --------------------------
	.section	.nv.global.init,"aw",@progbits
.nv.global.init:
	.type		_$_str,@object
	.size		_$_str,(_$_str_$_2 - _$_str)
_$_str:
        /*0000*/ 	.byte	0x5f, 0x5f, 0x43, 0x55, 0x44, 0x41, 0x5f, 0x46, 0x54, 0x5a, 0x00
	.type		_$_str_$_2,@object
	.size		_$_str_$_2,(.L_1 - _$_str_$_2)
_$_str_$_2:
        /*000b*/ 	.byte	0x5f, 0x5f, 0x43, 0x55, 0x44, 0x41, 0x5f, 0x50, 0x52, 0x45, 0x43, 0x5f, 0x53, 0x51, 0x52, 0x54
        /*001b*/ 	.byte	0x00
.L_1:


//--------------------- .nv.constant0.triton_poi_fused__native_batch_norm_legit_no_training_relu_10 --------------------------
	.section	.nv.constant0.triton_poi_fused__native_batch_norm_legit_no_training_relu_10,"a",@progbits
	.sectionflags	@""
	.align	4
.nv.constant0.triton_poi_fused__native_batch_norm_legit_no_training_relu_10:
	.zero		580
